//
// Generated by NVIDIA NVVM Compiler
//
// Compiler Build ID: CL-36424714
// Cuda compilation tools, release 13.0, V13.0.88
// Based on NVVM 20.0.0
//

.version 9.0
.target sm_100
.address_size 64

	// .globl	_Z17convolutionSharedPfS_S_iiiii

.visible .entry _Z17convolutionSharedPfS_S_iiiii(
	.param .u64 .ptr .align 1 _Z17convolutionSharedPfS_S_iiiii_param_0,
	.param .u64 .ptr .align 1 _Z17convolutionSharedPfS_S_iiiii_param_1,
	.param .u64 .ptr .align 1 _Z17convolutionSharedPfS_S_iiiii_param_2,
	.param .u32 _Z17convolutionSharedPfS_S_iiiii_param_3,
	.param .u32 _Z17convolutionSharedPfS_S_iiiii_param_4,
	.param .u32 _Z17convolutionSharedPfS_S_iiiii_param_5,
	.param .u32 _Z17convolutionSharedPfS_S_iiiii_param_6,
	.param .u32 _Z17convolutionSharedPfS_S_iiiii_param_7
)
{
	.reg .pred 	%p<27>;
	.reg .b32 	%r<57>;
	.reg .b32 	%f<180>;
	.reg .b64 	%rd<36>;

	ld.param.u64 	%rd11, [_Z17convolutionSharedPfS_S_iiiii_param_0];
	ld.param.u64 	%rd10, [_Z17convolutionSharedPfS_S_iiiii_param_2];
	ld.param.u32 	%r25, [_Z17convolutionSharedPfS_S_iiiii_param_3];
	ld.param.u32 	%r26, [_Z17convolutionSharedPfS_S_iiiii_param_4];
	ld.param.u32 	%r27, [_Z17convolutionSharedPfS_S_iiiii_param_5];
	ld.param.u32 	%r28, [_Z17convolutionSharedPfS_S_iiiii_param_6];
	ld.param.u32 	%r29, [_Z17convolutionSharedPfS_S_iiiii_param_7];
	cvta.to.global.u64 	%rd1, %rd11;
	mov.u32 	%r30, %ctaid.y;
	mov.u32 	%r31, %ntid.y;
	mov.u32 	%r32, %tid.y;
	mad.lo.s32 	%r1, %r30, %r31, %r32;
	mov.u32 	%r33, %ctaid.x;
	mov.u32 	%r34, %ntid.x;
	mov.u32 	%r35, %tid.x;
	mad.lo.s32 	%r2, %r33, %r34, %r35;
	max.u32 	%r36, %r35, %r32;
	setp.ge.u32 	%p3, %r36, %r28;
	@%p3 bra 	$L__BB0_2;
	bar.sync 	0;
$L__BB0_2:
	neg.s32 	%r50, %r29;
	setp.lt.s32 	%p4, %r29, 0;
	setp.lt.s32 	%p5, %r27, 1;
	mov.f32 	%f142, 0f00000000;
	or.pred  	%p6, %p4, %p5;
	@%p6 bra 	$L__BB0_79;
	and.b32  	%r4, %r27, 15;
	and.b32  	%r5, %r27, 7;
	and.b32  	%r6, %r27, 2147483632;
	and.b32  	%r7, %r27, 3;
	neg.s32 	%r8, %r6;
	add.s64 	%rd2, %rd1, 32;
	cvta.to.global.u64 	%rd3, %rd10;
	mov.f32 	%f142, 0f00000000;
$L__BB0_4:
	neg.s32 	%r51, %r29;
	add.s32 	%r37, %r50, %r2;
	add.s32 	%r38, %r50, %r29;
	mad.lo.s32 	%r11, %r38, %r28, %r29;
	setp.lt.s32 	%p7, %r37, 0;
	setp.ge.s32 	%p8, %r37, %r26;
	or.pred  	%p1, %p7, %p8;
$L__BB0_5:
	mov.u32 	%r12, %r51;
	setp.lt.u32 	%p9, %r27, 16;
	add.s32 	%r40, %r12, %r1;
	add.s32 	%r41, %r11, %r12;
	setp.lt.s32 	%p10, %r40, 0;
	setp.ge.s32 	%p11, %r40, %r25;
	or.pred  	%p12, %p10, %p11;
	or.pred  	%p2, %p12, %p1;
	add.s32 	%r42, %r50, %r2;
	mad.lo.s32 	%r43, %r40, %r26, %r42;
	mul.lo.s32 	%r13, %r43, %r27;
	mul.wide.s32 	%rd12, %r41, 4;
	add.s64 	%rd4, %rd3, %rd12;
	mov.b32 	%r55, 0;
	mov.u32 	%r52, %r13;
	mov.u32 	%r53, %r8;
	@%p9 bra 	$L__BB0_39;
$L__BB0_6:
	.pragma "nounroll";
	mul.wide.s32 	%rd13, %r52, 4;
	add.s64 	%rd5, %rd2, %rd13;
	@%p2 bra 	$L__BB0_8;
	ld.global.f32 	%f76, [%rd5+-32];
	ld.global.f32 	%f77, [%rd4];
	fma.rn.f32 	%f142, %f76, %f77, %f142;
$L__BB0_8:
	@%p2 bra 	$L__BB0_10;
	ld.global.f32 	%f78, [%rd5+-28];
	ld.global.f32 	%f79, [%rd4];
	fma.rn.f32 	%f142, %f78, %f79, %f142;
$L__BB0_10:
	@%p2 bra 	$L__BB0_12;
	ld.global.f32 	%f80, [%rd5+-24];
	ld.global.f32 	%f81, [%rd4];
	fma.rn.f32 	%f142, %f80, %f81, %f142;
$L__BB0_12:
	@%p2 bra 	$L__BB0_14;
	ld.global.f32 	%f82, [%rd5+-20];
	ld.global.f32 	%f83, [%rd4];
	fma.rn.f32 	%f142, %f82, %f83, %f142;
$L__BB0_14:
	@%p2 bra 	$L__BB0_16;
	ld.global.f32 	%f84, [%rd5+-16];
	ld.global.f32 	%f85, [%rd4];
	fma.rn.f32 	%f142, %f84, %f85, %f142;
$L__BB0_16:
	@%p2 bra 	$L__BB0_18;
	ld.global.f32 	%f86, [%rd5+-12];
	ld.global.f32 	%f87, [%rd4];
	fma.rn.f32 	%f142, %f86, %f87, %f142;
$L__BB0_18:
	@%p2 bra 	$L__BB0_20;
	ld.global.f32 	%f88, [%rd5+-8];
	ld.global.f32 	%f89, [%rd4];
	fma.rn.f32 	%f142, %f88, %f89, %f142;
$L__BB0_20:
	@%p2 bra 	$L__BB0_22;
	ld.global.f32 	%f90, [%rd5+-4];
	ld.global.f32 	%f91, [%rd4];
	fma.rn.f32 	%f142, %f90, %f91, %f142;
$L__BB0_22:
	@%p2 bra 	$L__BB0_24;
	ld.global.f32 	%f92, [%rd5];
	ld.global.f32 	%f93, [%rd4];
	fma.rn.f32 	%f142, %f92, %f93, %f142;
$L__BB0_24:
	@%p2 bra 	$L__BB0_26;
	ld.global.f32 	%f94, [%rd5+4];
	ld.global.f32 	%f95, [%rd4];
	fma.rn.f32 	%f142, %f94, %f95, %f142;
$L__BB0_26:
	@%p2 bra 	$L__BB0_28;
	ld.global.f32 	%f96, [%rd5+8];
	ld.global.f32 	%f97, [%rd4];
	fma.rn.f32 	%f142, %f96, %f97, %f142;
$L__BB0_28:
	@%p2 bra 	$L__BB0_30;
	ld.global.f32 	%f98, [%rd5+12];
	ld.global.f32 	%f99, [%rd4];
	fma.rn.f32 	%f142, %f98, %f99, %f142;
$L__BB0_30:
	@%p2 bra 	$L__BB0_32;
	ld.global.f32 	%f100, [%rd5+16];
	ld.global.f32 	%f101, [%rd4];
	fma.rn.f32 	%f142, %f100, %f101, %f142;
$L__BB0_32:
	@%p2 bra 	$L__BB0_34;
	ld.global.f32 	%f102, [%rd5+20];
	ld.global.f32 	%f103, [%rd4];
	fma.rn.f32 	%f142, %f102, %f103, %f142;
$L__BB0_34:
	@%p2 bra 	$L__BB0_36;
	ld.global.f32 	%f104, [%rd5+24];
	ld.global.f32 	%f105, [%rd4];
	fma.rn.f32 	%f142, %f104, %f105, %f142;
$L__BB0_36:
	@%p2 bra 	$L__BB0_38;
	ld.global.f32 	%f106, [%rd5+28];
	ld.global.f32 	%f107, [%rd4];
	fma.rn.f32 	%f142, %f106, %f107, %f142;
$L__BB0_38:
	add.s32 	%r53, %r53, 16;
	add.s32 	%r52, %r52, 16;
	setp.eq.s32 	%p13, %r53, 0;
	mov.u32 	%r55, %r6;
	@%p13 bra 	$L__BB0_39;
	bra.uni 	$L__BB0_6;
$L__BB0_39:
	setp.eq.s32 	%p14, %r4, 0;
	@%p14 bra 	$L__BB0_77;
	add.s32 	%r44, %r4, -1;
	setp.lt.u32 	%p15, %r44, 7;
	@%p15 bra 	$L__BB0_58;
	@%p2 bra 	$L__BB0_43;
	add.s32 	%r45, %r55, %r13;
	mul.wide.s32 	%rd14, %r45, 4;
	add.s64 	%rd15, %rd1, %rd14;
	ld.global.f32 	%f109, [%rd15];
	ld.global.f32 	%f110, [%rd4];
	fma.rn.f32 	%f142, %f109, %f110, %f142;
$L__BB0_43:
	cvt.s64.s32 	%rd16, %r13;
	cvt.u64.u32 	%rd17, %r55;
	add.s64 	%rd18, %rd17, %rd16;
	shl.b64 	%rd19, %rd18, 2;
	add.s64 	%rd6, %rd1, %rd19;
	@%p2 bra 	$L__BB0_45;
	ld.global.f32 	%f111, [%rd6+4];
	ld.global.f32 	%f112, [%rd4];
	fma.rn.f32 	%f142, %f111, %f112, %f142;
$L__BB0_45:
	@%p2 bra 	$L__BB0_47;
	ld.global.f32 	%f113, [%rd6+8];
	ld.global.f32 	%f114, [%rd4];
	fma.rn.f32 	%f142, %f113, %f114, %f142;
$L__BB0_47:
	@%p2 bra 	$L__BB0_49;
	ld.global.f32 	%f115, [%rd6+12];
	ld.global.f32 	%f116, [%rd4];
	fma.rn.f32 	%f142, %f115, %f116, %f142;
$L__BB0_49:
	@%p2 bra 	$L__BB0_51;
	ld.global.f32 	%f117, [%rd6+16];
	ld.global.f32 	%f118, [%rd4];
	fma.rn.f32 	%f142, %f117, %f118, %f142;
$L__BB0_51:
	@%p2 bra 	$L__BB0_53;
	ld.global.f32 	%f119, [%rd6+20];
	ld.global.f32 	%f120, [%rd4];
	fma.rn.f32 	%f142, %f119, %f120, %f142;
$L__BB0_53:
	@%p2 bra 	$L__BB0_55;
	ld.global.f32 	%f121, [%rd6+24];
	ld.global.f32 	%f122, [%rd4];
	fma.rn.f32 	%f142, %f121, %f122, %f142;
$L__BB0_55:
	@%p2 bra 	$L__BB0_57;
	ld.global.f32 	%f123, [%rd6+28];
	ld.global.f32 	%f124, [%rd4];
	fma.rn.f32 	%f142, %f123, %f124, %f142;
$L__BB0_57:
	add.s32 	%r55, %r55, 8;
$L__BB0_58:
	setp.eq.s32 	%p16, %r5, 0;
	@%p16 bra 	$L__BB0_77;
	add.s32 	%r46, %r5, -1;
	setp.lt.u32 	%p17, %r46, 3;
	@%p17 bra 	$L__BB0_69;
	@%p2 bra 	$L__BB0_62;
	add.s32 	%r47, %r55, %r13;
	mul.wide.s32 	%rd20, %r47, 4;
	add.s64 	%rd21, %rd1, %rd20;
	ld.global.f32 	%f126, [%rd21];
	ld.global.f32 	%f127, [%rd4];
	fma.rn.f32 	%f142, %f126, %f127, %f142;
$L__BB0_62:
	cvt.s64.s32 	%rd22, %r13;
	cvt.u64.u32 	%rd23, %r55;
	add.s64 	%rd24, %rd23, %rd22;
	shl.b64 	%rd25, %rd24, 2;
	add.s64 	%rd7, %rd1, %rd25;
	@%p2 bra 	$L__BB0_64;
	ld.global.f32 	%f128, [%rd7+4];
	ld.global.f32 	%f129, [%rd4];
	fma.rn.f32 	%f142, %f128, %f129, %f142;
$L__BB0_64:
	@%p2 bra 	$L__BB0_66;
	ld.global.f32 	%f130, [%rd7+8];
	ld.global.f32 	%f131, [%rd4];
	fma.rn.f32 	%f142, %f130, %f131, %f142;
$L__BB0_66:
	@%p2 bra 	$L__BB0_68;
	ld.global.f32 	%f132, [%rd7+12];
	ld.global.f32 	%f133, [%rd4];
	fma.rn.f32 	%f142, %f132, %f133, %f142;
$L__BB0_68:
	add.s32 	%r55, %r55, 4;
$L__BB0_69:
	setp.eq.s32 	%p18, %r7, 0;
	@%p18 bra 	$L__BB0_77;
	@%p2 bra 	$L__BB0_72;
	add.s32 	%r48, %r55, %r13;
	mul.wide.s32 	%rd26, %r48, 4;
	add.s64 	%rd27, %rd1, %rd26;
	ld.global.f32 	%f134, [%rd27];
	ld.global.f32 	%f135, [%rd4];
	fma.rn.f32 	%f142, %f134, %f135, %f142;
$L__BB0_72:
	setp.eq.s32 	%p19, %r7, 1;
	@%p19 bra 	$L__BB0_77;
	cvt.s64.s32 	%rd28, %r13;
	cvt.u64.u32 	%rd29, %r55;
	add.s64 	%rd30, %rd29, %rd28;
	shl.b64 	%rd31, %rd30, 2;
	add.s64 	%rd8, %rd1, %rd31;
	@%p2 bra 	$L__BB0_75;
	ld.global.f32 	%f136, [%rd8+4];
	ld.global.f32 	%f137, [%rd4];
	fma.rn.f32 	%f142, %f136, %f137, %f142;
$L__BB0_75:
	setp.eq.s32 	%p20, %r7, 2;
	or.pred  	%p21, %p20, %p2;
	@%p21 bra 	$L__BB0_77;
	ld.global.f32 	%f138, [%rd8+8];
	ld.global.f32 	%f139, [%rd4];
	fma.rn.f32 	%f142, %f138, %f139, %f142;
$L__BB0_77:
	add.s32 	%r51, %r12, 1;
	setp.ne.s32 	%p22, %r12, %r29;
	@%p22 bra 	$L__BB0_5;
	add.s32 	%r24, %r50, 1;
	setp.ne.s32 	%p23, %r50, %r29;
	mov.u32 	%r50, %r24;
	@%p23 bra 	$L__BB0_4;
$L__BB0_79:
	setp.ge.s32 	%p24, %r1, %r25;
	setp.ge.s32 	%p25, %r2, %r26;
	or.pred  	%p26, %p24, %p25;
	@%p26 bra 	$L__BB0_81;
	ld.param.u64 	%rd35, [_Z17convolutionSharedPfS_S_iiiii_param_1];
	mad.lo.s32 	%r49, %r26, %r1, %r2;
	cvta.to.global.u64 	%rd32, %rd35;
	mul.wide.s32 	%rd33, %r49, 4;
	add.s64 	%rd34, %rd32, %rd33;
	st.global.f32 	[%rd34], %f142;
$L__BB0_81:
	ret;

}


// ===== COMPILED SASS (sm_100) =====

	.target	sm_100

	.elftype	@"ET_EXEC"


//--------------------- .note.nv.tkinfo           --------------------------
	.section	.note.nv.tkinfo,"",@"SHT_NOTE"
	.sectionflags	@"SHF_NOTE_NV_TKINFO"
	.tkinfo
        /*0018*/ 	.word	0x00000002
        /*0030*/ 	.string	""
        /*0030*/ 	.string	"ptxas"
        /*0030*/ 	.string	"Cuda compilation tools, release 13.0, V13.0.88"
        /*0030*/ 	.string	"Build cuda_13.0.r13.0/compiler.36424714_0"
        /*0030*/ 	.string	"-arch sm_100 -m 64 "



//--------------------- .note.nv.cuinfo           --------------------------
	.section	.note.nv.cuinfo,"",@"SHT_NOTE"
	.sectionflags	@"SHF_NOTE_NV_CUINFO"
        /*0018*/ 	.short	0x0002
        /*001a*/ 	.short	0x0064
        /*001c*/ 	.short	0x0082
	.zero		2


//--------------------- .nv.info                  --------------------------
	.section	.nv.info,"",@"SHT_CUDA_INFO"
	.align	4


	//----- nvinfo : EIATTR_REGCOUNT
	.align		4
        /*0000*/ 	.byte	0x04, 0x2f
        /*0002*/ 	.short	(.L_1 - .L_0)
	.align		4
.L_0:
        /*0004*/ 	.word	index@(_Z17convolutionSharedPfS_S_iiiii)
        /*0008*/ 	.word	0x00000020


	//----- nvinfo : EIATTR_FRAME_SIZE
	.align		4
.L_1:
        /*000c*/ 	.byte	0x04, 0x11
        /*000e*/ 	.short	(.L_3 - .L_2)
	.align		4
.L_2:
        /*0010*/ 	.word	index@(_Z17convolutionSharedPfS_S_iiiii)
        /*0014*/ 	.word	0x00000000


	//----- nvinfo : EIATTR_MIN_STACK_SIZE
	.align		4
.L_3:
        /*0018*/ 	.byte	0x04, 0x12
        /*001a*/ 	.short	(.L_5 - .L_4)
	.align		4
.L_4:
        /*001c*/ 	.word	index@(_Z17convolutionSharedPfS_S_iiiii)
        /*0020*/ 	.word	0x00000000
.L_5:


//--------------------- .nv.compat                --------------------------
	.section	.nv.compat,"",@"SHT_CUDA_COMPAT_INFO"
	.align	4
        /*0000*/ 	.byte	0x02, 0x09, 0x00, 0x00, 0x02, 0x02, 0x01, 0x00, 0x02, 0x05, 0x05, 0x00, 0x03, 0x07, 0x01, 0x01
        /*0010*/ 	.byte	0x02, 0x03, 0x00, 0x00, 0x02, 0x06, 0x01, 0x00, 0x04, 0x0b, 0x08, 0x00, 0x09, 0x00, 0x00, 0x00
        /*0020*/ 	.byte	0x00, 0x00, 0x00, 0x00


//--------------------- .nv.info._Z17convolutionSharedPfS_S_iiiii --------------------------
	.section	.nv.info._Z17convolutionSharedPfS_S_iiiii,"",@"SHT_CUDA_INFO"
	.sectionflags	@""
	.align	4


	//----- nvinfo : EIATTR_CUDA_API_VERSION
	.align		4
        /*0000*/ 	.byte	0x04, 0x37
        /*0002*/ 	.short	(.L_7 - .L_6)
.L_6:
        /*0004*/ 	.word	0x00000082


	//----- nvinfo : EIATTR_KPARAM_INFO
	.align		4
.L_7:
        /*0008*/ 	.byte	0x04, 0x17
        /*000a*/ 	.short	(.L_9 - .L_8)
.L_8:
        /*000c*/ 	.word	0x00000000
        /*0010*/ 	.short	0x0007
        /*0012*/ 	.short	0x0028
        /*0014*/ 	.byte	0x00, 0xf0, 0x11, 0x00


	//----- nvinfo : EIATTR_KPARAM_INFO
	.align		4
.L_9:
        /*0018*/ 	.byte	0x04, 0x17
        /*001a*/ 	.short	(.L_11 - .L_10)
.L_10:
        /*001c*/ 	.word	0x00000000
        /*0020*/ 	.short	0x0006
        /*0022*/ 	.short	0x0024
        /*0024*/ 	.byte	0x00, 0xf0, 0x11, 0x00


	//----- nvinfo : EIATTR_KPARAM_INFO
	.align		4
.L_11:
        /*0028*/ 	.byte	0x04, 0x17
        /*002a*/ 	.short	(.L_13 - .L_12)
.L_12:
        /*002c*/ 	.word	0x00000000
        /*0030*/ 	.short	0x0005
        /*0032*/ 	.short	0x0020
        /*0034*/ 	.byte	0x00, 0xf0, 0x11, 0x00


	//----- nvinfo : EIATTR_KPARAM_INFO
	.align		4
.L_13:
        /*0038*/ 	.byte	0x04, 0x17
        /*003a*/ 	.short	(.L_15 - .L_14)
.L_14:
        /*003c*/ 	.word	0x00000000
        /*0040*/ 	.short	0x0004
        /*0042*/ 	.short	0x001c
        /*0044*/ 	.byte	0x00, 0xf0, 0x11, 0x00


	//----- nvinfo : EIATTR_KPARAM_INFO
	.align		4
.L_15:
        /*0048*/ 	.byte	0x04, 0x17
        /*004a*/ 	.short	(.L_17 - .L_16)
.L_16:
        /*004c*/ 	.word	0x00000000
        /*0050*/ 	.short	0x0003
        /*0052*/ 	.short	0x0018
        /*0054*/ 	.byte	0x00, 0xf0, 0x11, 0x00


	//----- nvinfo : EIATTR_KPARAM_INFO
	.align		4
.L_17:
        /*0058*/ 	.byte	0x04, 0x17
        /*005a*/ 	.short	(.L_19 - .L_18)
.L_18:
        /*005c*/ 	.word	0x00000000
        /*0060*/ 	.short	0x0002
        /*0062*/ 	.short	0x0010
        /*0064*/ 	.byte	0x00, 0xf5, 0x21, 0x00


	//----- nvinfo : EIATTR_KPARAM_INFO
	.align		4
.L_19:
        /*0068*/ 	.byte	0x04, 0x17
        /*006a*/ 	.short	(.L_21 - .L_20)
.L_20:
        /*006c*/ 	.word	0x00000000
        /*0070*/ 	.short	0x0001
        /*0072*/ 	.short	0x0008
        /*0074*/ 	.byte	0x00, 0xf5, 0x21, 0x00


	//----- nvinfo : EIATTR_KPARAM_INFO
	.align		4
.L_21:
        /*0078*/ 	.byte	0x04, 0x17
        /*007a*/ 	.short	(.L_23 - .L_22)
.L_22:
        /*007c*/ 	.word	0x00000000
        /*0080*/ 	.short	0x0000
        /*0082*/ 	.short	0x0000
        /*0084*/ 	.byte	0x00, 0xf5, 0x21, 0x00


	//----- nvinfo : EIATTR_SPARSE_MMA_MASK
	.align		4
.L_23:
        /*0088*/ 	.byte	0x03, 0x50
        /*008a*/ 	.short	0x0000


	//----- nvinfo : EIATTR_MAXREG_COUNT
	.align		4
        /*008c*/ 	.byte	0x03, 0x1b
        /*008e*/ 	.short	0x00ff


	//----- nvinfo : EIATTR_NUM_BARRIERS
	.align		4
        /*0090*/ 	.byte	0x02, 0x4c
        /*0092*/ 	.byte	0x01
	.zero		1


	//----- nvinfo : EIATTR_MERCURY_ISA_VERSION
	.align		4
        /*0094*/ 	.byte	0x03, 0x5f
        /*0096*/ 	.short	0x0101


	//----- nvinfo : EIATTR_VRC_CTA_INIT_COUNT
	.align		4
        /*0098*/ 	.byte	0x02, 0x4a
	.zero		1
	.zero		1


	//----- nvinfo : EIATTR_EXIT_INSTR_OFFSETS
	.align		4
        /*009c*/ 	.byte	0x04, 0x1c
        /*009e*/ 	.short	(.L_25 - .L_24)


	//   ....[0]....
.L_24:
        /*00a0*/ 	.word	0x00001080


	//   ....[1]....
        /*00a4*/ 	.word	0x000010d0


	//----- nvinfo : EIATTR_CRS_STACK_SIZE
	.align		4
.L_25:
        /*00a8*/ 	.byte	0x04, 0x1e
        /*00aa*/ 	.short	(.L_27 - .L_26)
.L_26:
        /*00ac*/ 	.word	0x00000000


	//----- nvinfo : EIATTR_CBANK_PARAM_SIZE
	.align		4
.L_27:
        /*00b0*/ 	.byte	0x03, 0x19
        /*00b2*/ 	.short	0x002c


	//----- nvinfo : EIATTR_PARAM_CBANK
	.align		4
        /*00b4*/ 	.byte	0x04, 0x0a
        /*00b6*/ 	.short	(.L_29 - .L_28)
	.align		4
.L_28:
        /*00b8*/ 	.word	index@(.nv.constant0._Z17convolutionSharedPfS_S_iiiii)
        /*00bc*/ 	.short	0x0380
        /*00be*/ 	.short	0x002c


	//----- nvinfo : EIATTR_SW_WAR
	.align		4
.L_29:
        /*00c0*/ 	.byte	0x04, 0x36
        /*00c2*/ 	.short	(.L_31 - .L_30)
.L_30:
        /*00c4*/ 	.word	0x00000008
.L_31:


//--------------------- .nv.callgraph             --------------------------
	.section	.nv.callgraph,"",@"SHT_CUDA_CALLGRAPH"
	.align	4
	.sectionentsize	8
	.align		4
        /*0000*/ 	.word	0x00000000
	.align		4
        /*0004*/ 	.word	0xffffffff
	.align		4
        /*0008*/ 	.word	0x00000000
	.align		4
        /*000c*/ 	.word	0xfffffffe
	.align		4
        /*0010*/ 	.word	0x00000000
	.align		4
        /*0014*/ 	.word	0xfffffffd
	.align		4
        /*0018*/ 	.word	0x00000000
	.align		4
        /*001c*/ 	.word	0xfffffffc


//--------------------- .text._Z17convolutionSharedPfS_S_iiiii --------------------------
	.section	.text._Z17convolutionSharedPfS_S_iiiii,"ax",@progbits
	.align	128
        .global         _Z17convolutionSharedPfS_S_iiiii
        .type           _Z17convolutionSharedPfS_S_iiiii,@function
        .size           _Z17convolutionSharedPfS_S_iiiii,(.L_x_11 - _Z17convolutionSharedPfS_S_iiiii)
        .other          _Z17convolutionSharedPfS_S_iiiii,@"STO_CUDA_ENTRY STV_DEFAULT"
_Z17convolutionSharedPfS_S_iiiii:
.text._Z17convolutionSharedPfS_S_iiiii:
[----:B------:R-:W-:Y:S01]  /*0000*/  LDC R1, c[0x0][0x37c] ;  /* 0x0000df00ff017b82 */ /* 0x000fe20000000800 */
[----:B------:R-:W0:Y:S01]  /*0010*/  S2R R3, SR_TID.Y ;  /* 0x0000000000037919 */ /* 0x000e220000002200 */
[----:B------:R-:W1:Y:S06]  /*0020*/  LDCU UR4, c[0x0][0x3a4] ;  /* 0x00007480ff0477ac */ /* 0x000e6c0008000800 */
[----:B------:R-:W2:Y:S01]  /*0030*/  LDC R12, c[0x0][0x3a0] ;  /* 0x0000e800ff0c7b82 */ /* 0x000ea20000000800 */
[----:B------:R-:W-:Y:S01]  /*0040*/  HFMA2 R8, -RZ, RZ, 0, 0 ;  /* 0x00000000ff087431 */ /* 0x000fe200000001ff */
[----:B------:R-:W0:Y:S01]  /*0050*/  S2R R2, SR_TID.X ;  /* 0x0000000000027919 */ /* 0x000e220000002100 */
[----:B------:R-:W3:Y:S05]  /*0060*/  LDCU.64 UR6, c[0x0][0x358] ;  /* 0x00006b00ff0677ac */ /* 0x000eea0008000a00 */
[----:B------:R-:W4:Y:S08]  /*0070*/  LDC R4, c[0x0][0x3a8] ;  /* 0x0000ea00ff047b82 */ /* 0x000f300000000800 */
[----:B------:R-:W-:Y:S01]  /*0080*/  S2UR UR5, SR_CTAID.X ;  /* 0x00000000000579c3 */ /* 0x000fe20000002500 */
[----:B----4-:R-:W-:-:S02]  /*0090*/  IADD3 R10, PT, PT, -R4, RZ, RZ ;  /* 0x000000ff040a7210 */ /* 0x010fc40007ffe1ff */
[----:B0-----:R-:W-:-:S04]  /*00a0*/  VIMNMX.U32 R0, PT, PT, R3, R2, !PT ;  /* 0x0000000203007248 */ /* 0x001fc80007fe0000 */
[----:B-1----:R-:W-:Y:S01]  /*00b0*/  ISETP.GE.U32.AND P0, PT, R0, UR4, PT ;  /* 0x0000000400007c0c */ /* 0x002fe2000bf06070 */
[----:B------:R-:W0:Y:S08]  /*00c0*/  S2UR UR4, SR_CTAID.Y ;  /* 0x00000000000479c3 */ /* 0x000e300000002600 */
[----:B------:R-:W0:Y:S08]  /*00d0*/  LDC R0, c[0x0][0x364] ;  /* 0x0000d900ff007b82 */ /* 0x000e300000000800 */
[----:B------:R-:W-:Y:S01]  /*00e0*/  @!P0 BAR.SYNC.DEFER_BLOCKING 0x0 ;  /* 0x0000000000008b1d */ /* 0x000fe20000010000 */
[----:B--2---:R-:W-:-:S04]  /*00f0*/  ISETP.GE.AND P0, PT, R12, 0x1, PT ;  /* 0x000000010c00780c */ /* 0x004fc80003f06270 */
[----:B------:R-:W-:-:S03]  /*0100*/  ISETP.LT.OR P0, PT, R4, RZ, !P0 ;  /* 0x000000ff0400720c */ /* 0x000fc60004701670 */
[----:B------:R-:W1:Y:S01]  /*0110*/  LDC R9, c[0x0][0x360] ;  /* 0x0000d800ff097b82 */ /* 0x000e620000000800 */
[----:B0-----:R-:W-:Y:S02]  /*0120*/  IMAD R0, R0, UR4, R3 ;  /* 0x0000000400007c24 */ /* 0x001fe4000f8e0203 */
[----:B-1----:R-:W-:-:S07]  /*0130*/  IMAD R9, R9, UR5, R2 ;  /* 0x0000000509097c24 */ /* 0x002fce000f8e0202 */
[----:B---3--:R-:W-:Y:S05]  /*0140*/  @P0 BRA `(.L_x_0) ;  /* 0x0000000c00c00947 */ /* 0x008fea0003800000 */
[----:B------:R-:W0:Y:S01]  /*0150*/  LDCU.64 UR4, c[0x0][0x380] ;  /* 0x00007000ff0477ac */ /* 0x000e220008000a00 */
[C---:B------:R-:W-:Y:S02]  /*0160*/  LOP3.LUT R14, R12.reuse, 0xf, RZ, 0xc0, !PT ;  /* 0x0000000f0c0e7812 */ /* 0x040fe400078ec0ff */
[C---:B------:R-:W-:Y:S02]  /*0170*/  LOP3.LUT R18, R12.reuse, 0x7, RZ, 0xc0, !PT ;  /* 0x000000070c127812 */ /* 0x040fe400078ec0ff */
[C---:B------:R-:W-:Y:S02]  /*0180*/  LOP3.LUT R11, R12.reuse, 0x7ffffff0, RZ, 0xc0, !PT ;  /* 0x7ffffff00c0b7812 */ /* 0x040fe400078ec0ff */
[----:B------:R-:W-:Y:S02]  /*0190*/  LOP3.LUT R12, R12, 0x3, RZ, 0xc0, !PT ;  /* 0x000000030c0c7812 */ /* 0x000fe400078ec0ff */
[----:B------:R-:W-:Y:S01]  /*01a0*/  MOV R8, RZ ;  /* 0x000000ff00087202 */ /* 0x000fe20000000f00 */
[----:B0-----:R-:W-:-:S04]  /*01b0*/  UIADD3 UR4, UP0, UPT, UR4, 0x20, URZ ;  /* 0x0000002004047890 */ /* 0x001fc8000ff1e0ff */
[----:B------:R-:W-:Y:S02]  /*01c0*/  UIADD3.X UR5, UPT, UPT, URZ, UR5, URZ, UP0, !UPT ;  /* 0x00000005ff057290 */ /* 0x000fe400087fe4ff */
[----:B------:R-:W-:-:S04]  /*01d0*/  MOV R2, UR4 ;  /* 0x0000000400027c02 */ /* 0x000fc80008000f00 */
[----:B------:R-:W-:-:S07]  /*01e0*/  MOV R3, UR5 ;  /* 0x0000000500037c02 */ /* 0x000fce0008000f00 */
.L_x_9:
[----:B------:R-:W0:Y:S01]  /*01f0*/  LDC R4, c[0x0][0x3a4] ;  /* 0x0000e900ff047b82 */ /* 0x000e220000000800 */
[----:B------:R-:W1:Y:S01]  /*0200*/  LDCU UR5, c[0x0][0x3a8] ;  /* 0x00007500ff0577ac */ /* 0x000e620008000800 */
[----:B------:R-:W-:Y:S01]  /*0210*/  IADD3 R5, PT, PT, R9, R10, RZ ;  /* 0x0000000a09057210 */ /* 0x000fe20007ffe0ff */
[----:B------:R-:W2:Y:S01]  /*0220*/  LDCU UR4, c[0x0][0x39c] ;  /* 0x00007380ff0477ac */ /* 0x000ea20008000800 */
[----:B-1----:R-:W-:Y:S02]  /*0230*/  IADD3 R13, PT, PT, R10, UR5, RZ ;  /* 0x000000050a0d7c10 */ /* 0x002fe4000fffe0ff */
[----:B--2---:R-:W-:-:S03]  /*0240*/  ISETP.GE.AND P0, PT, R5, UR4, PT ;  /* 0x0000000405007c0c */ /* 0x004fc6000bf06270 */
[----:B0-----:R-:W-:Y:S01]  /*0250*/  IMAD R13, R13, R4, UR5 ;  /* 0x000000050d0d7e24 */ /* 0x001fe2000f8e0204 */
[----:B------:R-:W-:Y:S01]  /*0260*/  UIADD3 UR4, UPT, UPT, -UR5, URZ, URZ ;  /* 0x000000ff05047290 */ /* 0x000fe2000fffe1ff */
[----:B------:R-:W-:-:S13]  /*0270*/  ISETP.LT.OR P0, PT, R5, RZ, P0 ;  /* 0x000000ff0500720c */ /* 0x000fda0000701670 */
.L_x_8:
[----:B------:R-:W0:Y:S01]  /*0280*/  LDCU UR10, c[0x0][0x3a0] ;  /* 0x00007400ff0a77ac */ /* 0x000e220008000800 */
[----:B------:R-:W1:Y:S01]  /*0290*/  LDC.64 R4, c[0x0][0x390] ;  /* 0x0000e400ff047b82 */ /* 0x000e620000000a00 */
[----:B------:R-:W-:Y:S01]  /*02a0*/  IADD3 R6, PT, PT, R0, UR4, RZ ;  /* 0x0000000400067c10 */ /* 0x000fe2000fffe0ff */
[----:B------:R-:W-:Y:S01]  /*02b0*/  HFMA2 R20, -RZ, RZ, 0, 0 ;  /* 0x00000000ff147431 */ /* 0x000fe200000001ff */
[----:B------:R-:W2:Y:S01]  /*02c0*/  LDCU.64 UR8, c[0x0][0x398] ;  /* 0x00007300ff0877ac */ /* 0x000ea20008000a00 */
[----:B------:R-:W-:Y:S02]  /*02d0*/  IADD3 R15, PT, PT, R9, R10, RZ ;  /* 0x0000000a090f7210 */ /* 0x000fe40007ffe0ff */
[----:B------:R-:W-:Y:S01]  /*02e0*/  IADD3 R7, PT, PT, R13, UR4, RZ ;  /* 0x000000040d077c10 */ /* 0x000fe2000fffe0ff */
[----:B------:R-:W3:Y:S01]  /*02f0*/  LDCU UR11, c[0x0][0x3a8] ;  /* 0x00007500ff0b77ac */ /* 0x000ee20008000800 */
[----:B------:R-:W-:Y:S01]  /*0300*/  UMOV UR5, UR4 ;  /* 0x0000000400057c82 */ /* 0x000fe20008000000 */
[----:B------:R-:W-:-:S02]  /*0310*/  UIADD3 UR4, UPT, UPT, UR4, 0x1, URZ ;  /* 0x0000000104047890 */ /* 0x000fc4000fffe0ff */
[----:B0-----:R-:W-:Y:S01]  /*0320*/  UISETP.GE.U32.AND UP0, UPT, UR10, 0x10, UPT ;  /* 0x000000100a00788c */ /* 0x001fe2000bf06070 */
[C---:B--2---:R-:W-:Y:S01]  /*0330*/  ISETP.GE.AND P1, PT, R6.reuse, UR8, PT ;  /* 0x0000000806007c0c */ /* 0x044fe2000bf26270 */
[C---:B------:R-:W-:Y:S02]  /*0340*/  IMAD R15, R6.reuse, UR9, R15 ;  /* 0x00000009060f7c24 */ /* 0x040fe4000f8e020f */
[----:B-1----:R-:W-:Y:S01]  /*0350*/  IMAD.WIDE R4, R7, 0x4, R4 ;  /* 0x0000000407047825 */ /* 0x002fe200078e0204 */
[----:B------:R-:W-:Y:S01]  /*0360*/  ISETP.LT.OR P1, PT, R6, RZ, P1 ;  /* 0x000000ff0600720c */ /* 0x000fe20000f21670 */
[----:B---3--:R-:W-:Y:S02]  /*0370*/  UISETP.NE.AND UP1, UPT, UR5, UR11, UPT ;  /* 0x0000000b0500728c */ /* 0x008fe4000bf25270 */
[----:B------:R-:W-:Y:S01]  /*0380*/  IMAD R15, R15, UR10, RZ ;  /* 0x0000000a0f0f7c24 */ /* 0x000fe2000f8e02ff */
[----:B------:R-:W-:Y:S01]  /*0390*/  PLOP3.LUT P1, PT, P1, P0, PT, 0xf8, 0x8f ;  /* 0x00000000008f781c */ /* 0x000fe20000f21f70 */
[----:B------:R-:W-:-:S12]  /*03a0*/  BRA.U !UP0, `(.L_x_1) ;  /* 0x0000000508b07547 */ /* 0x000fd8000b800000 */
[----:B------:R-:W-:Y:S01]  /*03b0*/  IMAD.WIDE R6, R15, 0x4, R2 ;  /* 0x000000040f067825 */ /* 0x000fe200078e0202 */
[----:B------:R-:W2:Y:S04]  /*03c0*/  @!P1 LDG.E R20, desc[UR6][R4.64] ;  /* 0x0000000604149981 */ /* 0x000ea8000c1e1900 */
[----:B------:R-:W2:Y:S04]  /*03d0*/  @!P1 LDG.E R19, desc[UR6][R6.64+-0x20] ;  /* 0xffffe00606139981 */ /* 0x000ea8000c1e1900 */
[----:B------:R-:W3:Y:S04]  /*03e0*/  @!P1 LDG.E R27, desc[UR6][R4.64] ;  /* 0x00000006041b9981 */ /* 0x000ee8000c1e1900 */
[----:B------:R-:W3:Y:S04]  /*03f0*/  @!P1 LDG.E R21, desc[UR6][R6.64+-0x1c] ;  /* 0xffffe40606159981 */ /* 0x000ee8000c1e1900 */
[----:B------:R-:W4:Y:S04]  /*0400*/  @!P1 LDG.E R29, desc[UR6][R4.64] ;  /* 0x00000006041d9981 */ /* 0x000f28000c1e1900 */
[----:B------:R-:W4:Y:S04]  /*0410*/  @!P1 LDG.E R25, desc[UR6][R6.64+-0x18] ;  /* 0xffffe80606199981 */ /* 0x000f28000c1e1900 */
[----:B------:R-:W5:Y:S04]  /*0420*/  @!P1 LDG.E R17, desc[UR6][R4.64] ;  /* 0x0000000604119981 */ /* 0x000f68000c1e1900 */
[----:B------:R-:W5:Y:S04]  /*0430*/  @!P1 LDG.E R16, desc[UR6][R6.64+-0x14] ;  /* 0xffffec0606109981 */ /* 0x000f68000c1e1900 */
[----:B------:R-:W5:Y:S04]  /*0440*/  @!P1 LDG.E R23, desc[UR6][R4.64] ;  /* 0x0000000604179981 */ /* 0x000f68000c1e1900 */
[----:B------:R-:W5:Y:S04]  /*0450*/  @!P1 LDG.E R24, desc[UR6][R6.64+-0x10] ;  /* 0xfffff00606189981 */ /* 0x000f68000c1e1900 */
[----:B------:R-:W5:Y:S04]  /*0460*/  @!P1 LDG.E R22, desc[UR6][R6.64+-0x8] ;  /* 0xfffff80606169981 */ /* 0x000f68000c1e1900 */
[----:B------:R-:W5:Y:S01]  /*0470*/  @!P1 LDG.E R26, desc[UR6][R4.64] ;  /* 0x00000006041a9981 */ /* 0x000f62000c1e1900 */
[----:B--2---:R-:W-:-:S03]  /*0480*/  @!P1 FFMA R8, R19, R20, R8 ;  /* 0x0000001413089223 */ /* 0x004fc60000000008 */
[----:B------:R-:W2:Y:S04]  /*0490*/  @!P1 LDG.E R19, desc[UR6][R4.64] ;  /* 0x0000000604139981 */ /* 0x000ea8000c1e1900 */
[----:B------:R-:W2:Y:S01]  /*04a0*/  @!P1 LDG.E R20, desc[UR6][R6.64+-0xc] ;  /* 0xfffff40606149981 */ /* 0x000ea2000c1e1900 */
[----:B---3--:R-:W-:-:S03]  /*04b0*/  @!P1 FFMA R8, R27, R21, R8 ;  /* 0x000000151b089223 */ /* 0x008fc60000000008 */
[----:B------:R-:W3:Y:S04]  /*04c0*/  @!P1 LDG.E R21, desc[UR6][R4.64] ;  /* 0x0000000604159981 */ /* 0x000ee8000c1e1900 */
[----:B------:R-:W3:Y:S01]  /*04d0*/  @!P1 LDG.E R27, desc[UR6][R4.64] ;  /* 0x00000006041b9981 */ /* 0x000ee2000c1e1900 */
[----:B----4-:R-:W-:-:S03]  /*04e0*/  @!P1 FFMA R8, R29, R25, R8 ;  /* 0x000000191d089223 */ /* 0x010fc60000000008 */
[----:B------:R-:W4:Y:S04]  /*04f0*/  @!P1 LDG.E R25, desc[UR6][R4.64] ;  /* 0x0000000604199981 */ /* 0x000f28000c1e1900 */
[----:B------:R-:W4:Y:S01]  /*0500*/  @!P1 LDG.E R29, desc[UR6][R4.64] ;  /* 0x00000006041d9981 */ /* 0x000f22000c1e1900 */
[----:B-----5:R-:W-:-:S03]  /*0510*/  @!P1 FFMA R8, R17, R16, R8 ;  /* 0x0000001011089223 */ /* 0x020fc60000000008 */
[----:B------:R-:W5:Y:S04]  /*0520*/  @!P1 LDG.E R17, desc[UR6][R4.64] ;  /* 0x0000000604119981 */ /* 0x000f68000c1e1900 */
[----:B------:R-:W5:Y:S01]  /*0530*/  @!P1 LDG.E R16, desc[UR6][R6.64+-0x4] ;  /* 0xfffffc0606109981 */ /* 0x000f62000c1e1900 */
[----:B------:R-:W-:-:S03]  /*0540*/  @!P1 FFMA R8, R23, R24, R8 ;  /* 0x0000001817089223 */ /* 0x000fc60000000008 */
[----:B------:R-:W4:Y:S04]  /*0550*/  @!P1 LDG.E R24, desc[UR6][R6.64] ;  /* 0x0000000606189981 */ /* 0x000f28000c1e1900 */
[----:B------:R-:W4:Y:S01]  /*0560*/  @!P1 LDG.E R23, desc[UR6][R6.64+0x4] ;  /* 0x0000040606179981 */ /* 0x000f22000c1e1900 */
[----:B--2---:R-:W-:-:S03]  /*0570*/  @!P1 FFMA R8, R19, R20, R8 ;  /* 0x0000001413089223 */ /* 0x004fc60000000008 */
[----:B------:R-:W2:Y:S01]  /*0580*/  @!P1 LDG.E R19, desc[UR6][R4.64] ;  /* 0x0000000604139981 */ /* 0x000ea2000c1e1900 */
[----:B---3--:R-:W-:-:S03]  /*0590*/  @!P1 FFMA R8, R21, R22, R8 ;  /* 0x0000001615089223 */ /* 0x008fc60000000008 */
[----:B------:R-:W2:Y:S04]  /*05a0*/  @!P1 LDG.E R20, desc[UR6][R6.64+0x8] ;  /* 0x0000080606149981 */ /* 0x000ea8000c1e1900 */
[----:B------:R-:W3:Y:S04]  /*05b0*/  @!P1 LDG.E R21, desc[UR6][R4.64] ;  /* 0x0000000604159981 */ /* 0x000ee8000c1e1900 */
[----:B------:R-:W3:Y:S01]  /*05c0*/  @!P1 LDG.E R22, desc[UR6][R6.64+0x10] ;  /* 0x0000100606169981 */ /* 0x000ee2000c1e1900 */
[----:B-----5:R-:W-:-:S03]  /*05d0*/  @!P1 FFMA R8, R17, R16, R8 ;  /* 0x0000001011089223 */ /* 0x020fc60000000008 */
[----:B------:R-:W5:Y:S04]  /*05e0*/  @!P1 LDG.E R17, desc[UR6][R4.64] ;  /* 0x0000000604119981 */ /* 0x000f68000c1e1900 */
[----:B------:R-:W5:Y:S01]  /*05f0*/  @!P1 LDG.E R16, desc[UR6][R6.64+0xc] ;  /* 0x00000c0606109981 */ /* 0x000f62000c1e1900 */
[----:B----4-:R-:W-:-:S03]  /*0600*/  @!P1 FFMA R8, R27, R24, R8 ;  /* 0x000000181b089223 */ /* 0x010fc60000000008 */
[----:B------:R-:W4:Y:S01]  /*0610*/  @!P1 LDG.E R24, desc[UR6][R4.64] ;  /* 0x0000000604189981 */ /* 0x000f22000c1e1900 */
[----:B------:R-:W-:-:S03]  /*0620*/  @!P1 FFMA R8, R25, R23, R8 ;  /* 0x0000001719089223 */ /* 0x000fc60000000008 */
[----:B------:R-:W4:Y:S04]  /*0630*/  @!P1 LDG.E R23, desc[UR6][R6.64+0x14] ;  /* 0x0000140606179981 */ /* 0x000f28000c1e1900 */
[----:B------:R-:W4:Y:S04]  /*0640*/  @!P1 LDG.E R25, desc[UR6][R6.64+0x18] ;  /* 0x0000180606199981 */ /* 0x000f28000c1e1900 */
[----:B------:R-:W4:Y:S01]  /*0650*/  @!P1 LDG.E R27, desc[UR6][R6.64+0x1c] ;  /* 0x00001c06061b9981 */ /* 0x000f22000c1e1900 */
[----:B--2---:R-:W-:Y:S01]  /*0660*/  @!P1 FFMA R8, R19, R20, R8 ;  /* 0x0000001413089223 */ /* 0x004fe20000000008 */
[----:B------:R-:W-:-:S03]  /*0670*/  MOV R20, R11 ;  /* 0x0000000b00147202 */ /* 0x000fc60000000f00 */
[----:B-----5:R-:W-:Y:S01]  /*0680*/  @!P1 FFMA R8, R17, R16, R8 ;  /* 0x0000001011089223 */ /* 0x020fe20000000008 */
[----:B------:R-:W-:-:S04]  /*0690*/  IADD3 R16, PT, PT, -R11, 0x10, RZ ;  /* 0x000000100b107810 */ /* 0x000fc80007ffe1ff */
[----:B------:R-:W-:Y:S01]  /*06a0*/  ISETP.NE.AND P2, PT, R16, RZ, PT ;  /* 0x000000ff1000720c */ /* 0x000fe20003f45270 */
[----:B---3--:R-:W-:-:S04]  /*06b0*/  @!P1 FFMA R8, R21, R22, R8 ;  /* 0x0000001615089223 */ /* 0x008fc80000000008 */
[----:B----4-:R-:W-:-:S04]  /*06c0*/  @!P1 FFMA R8, R29, R23, R8 ;  /* 0x000000171d089223 */ /* 0x010fc80000000008 */
[----:B------:R-:W-:-:S04]  /*06d0*/  @!P1 FFMA R8, R24, R25, R8 ;  /* 0x0000001918089223 */ /* 0x000fc80000000008 */
[----:B------:R-:W-:Y:S01]  /*06e0*/  @!P1 FFMA R8, R26, R27, R8 ;  /* 0x0000001b1a089223 */ /* 0x000fe20000000008 */
[----:B------:R-:W-:Y:S06]  /*06f0*/  @!P2 BRA `(.L_x_1) ;  /* 0x0000000000dca947 */ /* 0x000fec0003800000 */
[----:B------:R-:W-:-:S07]  /*0700*/  IADD3 R17, PT, PT, R15, 0x10, RZ ;  /* 0x000000100f117810 */ /* 0x000fce0007ffe0ff */
.L_x_2:
        /* <DEDUP_REMOVED lines=10> */
[----:B------:R-:W5:Y:S01]  /*07b0*/  @!P1 LDG.E R26, desc[UR6][R4.64] ;  /* 0x00000006041a9981 */ /* 0x000f62000c1e1900 */
[----:B--2---:R-:W-:-:S03]  /*07c0*/  @!P1 FFMA R8, R19, R20, R8 ;  /* 0x0000001413089223 */ /* 0x004fc60000000008 */
[----:B------:R-:W5:Y:S04]  /*07d0*/  @!P1 LDG.E R19, desc[UR6][R4.64] ;  /* 0x0000000604139981 */ /* 0x000f68000c1e1900 */
        /* <DEDUP_REMOVED lines=10> */
[----:B--2---:R-:W-:-:S03]  /*0880*/  @!P1 FFMA R8, R29, R20, R8 ;  /* 0x000000141d089223 */ /* 0x004fc60000000008 */
[----:B------:R-:W2:Y:S01]  /*0890*/  @!P1 LDG.E R20, desc[UR6][R4.64] ;  /* 0x0000000604149981 */ /* 0x000ea2000c1e1900 */
[----:B---3--:R-:W-:-:S03]  /*08a0*/  @!P1 FFMA R8, R27, R22, R8 ;  /* 0x000000161b089223 */ /* 0x008fc60000000008 */
[----:B------:R-:W2:Y:S04]  /*08b0*/  @!P1 LDG.E R29, desc[UR6][R6.64] ;  /* 0x00000006061d9981 */ /* 0x000ea8000c1e1900 */
        /* <DEDUP_REMOVED lines=9> */
[----:B------:R-:W2:Y:S04]  /*0950*/  @!P1 LDG.E R20, desc[UR6][R4.64] ;  /* 0x0000000604149981 */ /* 0x000ea8000c1e1900 */
[----:B------:R-:W2:Y:S01]  /*0960*/  @!P1 LDG.E R29, desc[UR6][R6.64+0x14] ;  /* 0x00001406061d9981 */ /* 0x000ea2000c1e1900 */
[----:B---3--:R-:W-:-:S03]  /*0970*/  @!P1 FFMA R8, R27, R22, R8 ;  /* 0x000000161b089223 */ /* 0x008fc60000000008 */
[----:B------:R-:W2:Y:S04]  /*0980*/  @!P1 LDG.E R27, desc[UR6][R6.64+0x10] ;  /* 0x00001006061b9981 */ /* 0x000ea8000c1e1900 */
[----:B------:R-:W3:Y:S01]  /*0990*/  @!P1 LDG.E R22, desc[UR6][R4.64] ;  /* 0x0000000604169981 */ /* 0x000ee2000c1e1900 */
[----:B----4-:R-:W-:-:S03]  /*09a0*/  @!P1 FFMA R8, R25, R23, R8 ;  /* 0x0000001719089223 */ /* 0x010fc60000000008 */
[----:B------:R-:W4:Y:S04]  /*09b0*/  @!P1 LDG.E R25, desc[UR6][R6.64+0x18] ;  /* 0x0000180606199981 */ /* 0x000f28000c1e1900 */
[----:B------:R-:W4:Y:S01]  /*09c0*/  @!P1 LDG.E R23, desc[UR6][R6.64+0x1c] ;  /* 0x00001c0606179981 */ /* 0x000f22000c1e1900 */
[----:B------:R-:W-:-:S04]  /*09d0*/  IADD3 R16, PT, PT, R16, 0x10, RZ ;  /* 0x0000001010107810 */ /* 0x000fc80007ffe0ff */
[----:B------:R-:W-:Y:S02]  /*09e0*/  ISETP.NE.AND P2, PT, R16, RZ, PT ;  /* 0x000000ff1000720c */ /* 0x000fe40003f45270 */
[----:B------:R-:W-:Y:S01]  /*09f0*/  IADD3 R17, PT, PT, R17, 0x10, RZ ;  /* 0x0000001011117810 */ /* 0x000fe20007ffe0ff */
[----:B-----5:R-:W-:-:S04]  /*0a00*/  @!P1 FFMA R8, R21, R19, R8 ;  /* 0x0000001315089223 */ /* 0x020fc80000000008 */
[----:B--2---:R-:W-:-:S04]  /*0a10*/  @!P1 FFMA R8, R27, R20, R8 ;  /* 0x000000141b089223 */ /* 0x004fc80000000008 */
[----:B---3--:R-:W-:-:S04]  /*0a20*/  @!P1 FFMA R8, R29, R22, R8 ;  /* 0x000000161d089223 */ /* 0x008fc80000000008 */
[----:B----4-:R-:W-:-:S04]  /*0a30*/  @!P1 FFMA R8, R25, R24, R8 ;  /* 0x0000001819089223 */ /* 0x010fc80000000008 */
[----:B------:R-:W-:Y:S01]  /*0a40*/  @!P1 FFMA R8, R23, R26, R8 ;  /* 0x0000001a17089223 */ /* 0x000fe20000000008 */
[----:B------:R-:W-:Y:S06]  /*0a50*/  @P2 BRA `(.L_x_2) ;  /* 0xfffffffc002c2947 */ /* 0x000fec000383ffff */
[----:B------:R-:W-:-:S07]  /*0a60*/  MOV R20, R11 ;  /* 0x0000000b00147202 */ /* 0x000fce0000000f00 */
.L_x_1:
[----:B------:R-:W-:-:S13]  /*0a70*/  ISETP.NE.AND P2, PT, R14, RZ, PT ;  /* 0x000000ff0e00720c */ /* 0x000fda0003f45270 */
[----:B------:R-:W-:Y:S05]  /*0a80*/  @!P2 BRA `(.L_x_3) ;  /* 0x00000004005ca947 */ /* 0x000fea0003800000 */
[----:B------:R-:W-:Y:S02]  /*0a90*/  IADD3 R6, PT, PT, R14, -0x1, RZ ;  /* 0xffffffff0e067810 */ /* 0x000fe40007ffe0ff */
[----:B------:R-:W-:Y:S02]  /*0aa0*/  ISETP.NE.AND P2, PT, R18, RZ, PT ;  /* 0x000000ff1200720c */ /* 0x000fe40003f45270 */
[----:B------:R-:W-:-:S13]  /*0ab0*/  ISETP.GE.U32.AND P3, PT, R6, 0x7, PT ;  /* 0x000000070600780c */ /* 0x000fda0003f66070 */
[----:B------:R-:W-:Y:S05]  /*0ac0*/  @!P3 BRA `(.L_x_4) ;  /* 0x000000000084b947 */ /* 0x000fea0003800000 */
[----:B------:R-:W0:Y:S01]  /*0ad0*/  @!P1 LDC.64 R16, c[0x0][0x380] ;  /* 0x0000e000ff109b82 */ /* 0x000e220000000a00 */
[----:B------:R-:W1:Y:S01]  /*0ae0*/  LDCU.64 UR8, c[0x0][0x380] ;  /* 0x00007000ff0877ac */ /* 0x000e620008000a00 */
[CC--:B------:R-:W-:Y:S01]  /*0af0*/  @!P1 IADD3 R7, PT, PT, R15.reuse, R20.reuse, RZ ;  /* 0x000000140f079210 */ /* 0x0c0fe20007ffe0ff */
[----:B------:R-:W2:Y:S01]  /*0b00*/  @!P1 LDG.E R24, desc[UR6][R4.64] ;  /* 0x0000000604189981 */ /* 0x000ea2000c1e1900 */
[----:B------:R-:W-:-:S03]  /*0b10*/  IADD3 R19, P3, PT, R15, R20, RZ ;  /* 0x000000140f137210 */ /* 0x000fc60007f7e0ff */
[----:B------:R-:W3:Y:S01]  /*0b20*/  @!P1 LDG.E R26, desc[UR6][R4.64] ;  /* 0x00000006041a9981 */ /* 0x000ee2000c1e1900 */
[----:B------:R-:W-:Y:S02]  /*0b30*/  LEA.HI.X.SX32 R22, R15, RZ, 0x1, P3 ;  /* 0x000000ff0f167211 */ /* 0x000fe400018f0eff */
[----:B-1----:R-:W-:Y:S01]  /*0b40*/  LEA R6, P3, R19, UR8, 0x2 ;  /* 0x0000000813067c11 */ /* 0x002fe2000f8610ff */
[----:B0-----:R-:W-:-:S03]  /*0b50*/  @!P1 IMAD.WIDE R16, R7, 0x4, R16 ;  /* 0x0000000407109825 */ /* 0x001fc600078e0210 */
[----:B------:R-:W-:Y:S02]  /*0b60*/  LEA.HI.X R7, R19, UR9, R22, 0x2, P3 ;  /* 0x0000000913077c11 */ /* 0x000fe400098f1416 */
[----:B------:R-:W4:Y:S04]  /*0b70*/  @!P1 LDG.E R22, desc[UR6][R4.64] ;  /* 0x0000000604169981 */ /* 0x000f28000c1e1900 */
[----:B------:R-:W4:Y:S04]  /*0b80*/  @!P1 LDG.E R17, desc[UR6][R16.64] ;  /* 0x0000000610119981 */ /* 0x000f28000c1e1900 */
[----:B------:R-:W2:Y:S04]  /*0b90*/  @!P1 LDG.E R25, desc[UR6][R6.64+0x4] ;  /* 0x0000040606199981 */ /* 0x000ea8000c1e1900 */
[----:B------:R-:W3:Y:S04]  /*0ba0*/  @!P1 LDG.E R27, desc[UR6][R6.64+0x8] ;  /* 0x00000806061b9981 */ /* 0x000ee8000c1e1900 */
[----:B------:R-:W5:Y:S04]  /*0bb0*/  @!P1 LDG.E R19, desc[UR6][R4.64] ;  /* 0x0000000604139981 */ /* 0x000f68000c1e1900 */
[----:B------:R-:W5:Y:S04]  /*0bc0*/  @!P1 LDG.E R21, desc[UR6][R6.64+0xc] ;  /* 0x00000c0606159981 */ /* 0x000f68000c1e1900 */
[----:B------:R-:W5:Y:S04]  /*0bd0*/  @!P1 LDG.E R23, desc[UR6][R6.64+0x10] ;  /* 0x0000100606179981 */ /* 0x000f68000c1e1900 */
[----:B------:R-:W5:Y:S01]  /*0be0*/  @!P1 LDG.E R16, desc[UR6][R4.64] ;  /* 0x0000000604109981 */ /* 0x000f62000c1e1900 */
[----:B----4-:R-:W-:-:S03]  /*0bf0*/  @!P1 FFMA R8, R17, R22, R8 ;  /* 0x0000001611089223 */ /* 0x010fc60000000008 */
        /* <DEDUP_REMOVED lines=8> */
[----:B-----5:R-:W-:Y:S01]  /*0c80*/  @!P1 FFMA R8, R21, R19, R8 ;  /* 0x0000001315089223 */ /* 0x020fe20000000008 */
[----:B------:R-:W-:-:S03]  /*0c90*/  IADD3 R20, PT, PT, R20, 0x8, RZ ;  /* 0x0000000814147810 */ /* 0x000fc60007ffe0ff */
[----:B----4-:R-:W-:-:S04]  /*0ca0*/  @!P1 FFMA R8, R23, R22, R8 ;  /* 0x0000001617089223 */ /* 0x010fc80000000008 */
[----:B------:R-:W-:-:S04]  /*0cb0*/  @!P1 FFMA R8, R17, R16, R8 ;  /* 0x0000001011089223 */ /* 0x000fc80000000008 */
[----:B--2---:R-:W-:-:S04]  /*0cc0*/  @!P1 FFMA R8, R25, R24, R8 ;  /* 0x0000001819089223 */ /* 0x004fc80000000008 */
[----:B---3--:R-:W-:-:S07]  /*0cd0*/  @!P1 FFMA R8, R27, R26, R8 ;  /* 0x0000001a1b089223 */ /* 0x008fce0000000008 */
.L_x_4:
        /* <DEDUP_REMOVED lines=11> */
[----:B------:R-:W-:-:S03]  /*0d90*/  LEA.HI.X.SX32 R22, R15, RZ, 0x1, P3 ;  /* 0x000000ff0f167211 */ /* 0x000fc600018f0eff */
[----:B------:R-:W4:Y:S01]  /*0da0*/  @!P1 LDG.E R26, desc[UR6][R4.64] ;  /* 0x00000006041a9981 */ /* 0x000f22000c1e1900 */
[----:B-1----:R-:W-:Y:S01]  /*0db0*/  LEA R6, P3, R19, UR8, 0x2 ;  /* 0x0000000813067c11 */ /* 0x002fe2000f8610ff */
[----:B0-----:R-:W-:-:S03]  /*0dc0*/  @!P1 IMAD.WIDE R16, R7, 0x4, R16 ;  /* 0x0000000407109825 */ /* 0x001fc600078e0210 */
[----:B------:R-:W-:Y:S02]  /*0dd0*/  LEA.HI.X R7, R19, UR9, R22, 0x2, P3 ;  /* 0x0000000913077c11 */ /* 0x000fe400098f1416 */
[----:B------:R-:W5:Y:S04]  /*0de0*/  @!P1 LDG.E R22, desc[UR6][R4.64] ;  /* 0x0000000604169981 */ /* 0x000f68000c1e1900 */
[----:B------:R-:W5:Y:S04]  /*0df0*/  @!P1 LDG.E R17, desc[UR6][R16.64] ;  /* 0x0000000610119981 */ /* 0x000f68000c1e1900 */
[----:B------:R-:W2:Y:S04]  /*0e00*/  @!P1 LDG.E R19, desc[UR6][R6.64+0x4] ;  /* 0x0000040606139981 */ /* 0x000ea8000c1e1900 */
[----:B------:R-:W3:Y:S04]  /*0e10*/  @!P1 LDG.E R21, desc[UR6][R6.64+0x8] ;  /* 0x0000080606159981 */ /* 0x000ee8000c1e1900 */
[----:B------:R-:W4:Y:S01]  /*0e20*/  @!P1 LDG.E R23, desc[UR6][R6.64+0xc] ;  /* 0x00000c0606179981 */ /* 0x000f22000c1e1900 */
[----:B------:R-:W-:Y:S01]  /*0e30*/  IADD3 R20, PT, PT, R20, 0x4, RZ ;  /* 0x0000000414147810 */ /* 0x000fe20007ffe0ff */
[----:B-----5:R-:W-:-:S04]  /*0e40*/  @!P1 FFMA R8, R17, R22, R8 ;  /* 0x0000001611089223 */ /* 0x020fc80000000008 */
[----:B--2---:R-:W-:-:S04]  /*0e50*/  @!P1 FFMA R8, R19, R24, R8 ;  /* 0x0000001813089223 */ /* 0x004fc80000000008 */
[----:B---3--:R-:W-:-:S04]  /*0e60*/  @!P1 FFMA R8, R21, R25, R8 ;  /* 0x0000001915089223 */ /* 0x008fc80000000008 */
[----:B----4-:R-:W-:-:S07]  /*0e70*/  @!P1 FFMA R8, R23, R26, R8 ;  /* 0x0000001a17089223 */ /* 0x010fce0000000008 */
.L_x_5:
[----:B------:R-:W-:Y:S05]  /*0e80*/  @!P2 BRA `(.L_x_3) ;  /* 0x00000000005ca947 */ /* 0x000fea0003800000 */
[----:B------:R-:W-:Y:S01]  /*0e90*/  BSSY.RECONVERGENT B0, `(.L_x_6) ;  /* 0x0000009000007945 */ /* 0x000fe20003800200 */
[----:B------:R-:W-:-:S03]  /*0ea0*/  ISETP.NE.AND P2, PT, R12, 0x1, PT ;  /* 0x000000010c00780c */ /* 0x000fc60003f45270 */
[----:B------:R-:W-:Y:S10]  /*0eb0*/  @P1 BRA `(.L_x_7) ;  /* 0x0000000000181947 */ /* 0x000ff40003800000 */
[----:B------:R-:W0:Y:S01]  /*0ec0*/  LDC.64 R6, c[0x0][0x380] ;  /* 0x0000e000ff067b82 */ /* 0x000e220000000a00 */
[----:B------:R-:W-:Y:S01]  /*0ed0*/  IADD3 R17, PT, PT, R15, R20, RZ ;  /* 0x000000140f117210 */ /* 0x000fe20007ffe0ff */
[----:B------:R-:W2:Y:S04]  /*0ee0*/  LDG.E R16, desc[UR6][R4.64] ;  /* 0x0000000604107981 */ /* 0x000ea8000c1e1900 */
[----:B0-----:R-:W-:-:S06]  /*0ef0*/  IMAD.WIDE R6, R17, 0x4, R6 ;  /* 0x0000000411067825 */ /* 0x001fcc00078e0206 */
[----:B------:R-:W2:Y:S02]  /*0f00*/  LDG.E R7, desc[UR6][R6.64] ;  /* 0x0000000606077981 */ /* 0x000ea4000c1e1900 */
[----:B--2---:R-:W-:-:S07]  /*0f10*/  FFMA R8, R7, R16, R8 ;  /* 0x0000001007087223 */ /* 0x004fce0000000008 */
.L_x_7:
[----:B------:R-:W-:Y:S05]  /*0f20*/  BSYNC.RECONVERGENT B0 ;  /* 0x0000000000007941 */ /* 0x000fea0003800200 */
.L_x_6:
[----:B------:R-:W-:Y:S05]  /*0f30*/  @!P2 BRA `(.L_x_3) ;  /* 0x000000000030a947 */ /* 0x000fea0003800000 */
[----:B------:R-:W0:Y:S01]  /*0f40*/  LDCU.64 UR8, c[0x0][0x380] ;  /* 0x00007000ff0877ac */ /* 0x000e220008000a00 */
[C---:B------:R-:W-:Y:S02]  /*0f50*/  IADD3 R7, P3, PT, R15.reuse, R20, RZ ;  /* 0x000000140f077210 */ /* 0x040fe40007f7e0ff */
[----:B------:R-:W-:Y:S02]  /*0f60*/  ISETP.EQ.OR P2, PT, R12, 0x2, P1 ;  /* 0x000000020c00780c */ /* 0x000fe40000f42670 */
[----:B------:R-:W-:-:S11]  /*0f70*/  LEA.HI.X.SX32 R16, R15, RZ, 0x1, P3 ;  /* 0x000000ff0f107211 */ /* 0x000fd600018f0eff */
[----:B------:R-:W2:Y:S01]  /*0f80*/  @!P2 LDG.E R19, desc[UR6][R4.64] ;  /* 0x000000060413a981 */ /* 0x000ea2000c1e1900 */
[----:B0-----:R-:W-:-:S04]  /*0f90*/  LEA R6, P3, R7, UR8, 0x2 ;  /* 0x0000000807067c11 */ /* 0x001fc8000f8610ff */
[----:B------:R-:W-:Y:S02]  /*0fa0*/  LEA.HI.X R7, R7, UR9, R16, 0x2, P3 ;  /* 0x0000000907077c11 */ /* 0x000fe400098f1410 */
[----:B------:R-:W3:Y:S04]  /*0fb0*/  @!P1 LDG.E R16, desc[UR6][R4.64] ;  /* 0x0000000604109981 */ /* 0x000ee8000c1e1900 */
[----:B------:R-:W3:Y:S04]  /*0fc0*/  @!P1 LDG.E R15, desc[UR6][R6.64+0x4] ;  /* 0x00000406060f9981 */ /* 0x000ee8000c1e1900 */
[----:B------:R-:W2:Y:S01]  /*0fd0*/  @!P2 LDG.E R17, desc[UR6][R6.64+0x8] ;  /* 0x000008060611a981 */ /* 0x000ea2000c1e1900 */
[----:B---3--:R-:W-:-:S04]  /*0fe0*/  @!P1 FFMA R8, R15, R16, R8 ;  /* 0x000000100f089223 */ /* 0x008fc80000000008 */
[----:B--2---:R-:W-:-:S07]  /*0ff0*/  @!P2 FFMA R8, R17, R19, R8 ;  /* 0x000000131108a223 */ /* 0x004fce0000000008 */
.L_x_3:
[----:B------:R-:W-:Y:S05]  /*1000*/  BRA.U UP1, `(.L_x_8) ;  /* 0xfffffff1019c7547 */ /* 0x000fea000b83ffff */
[----:B------:R-:W0:Y:S02]  /*1010*/  LDCU UR4, c[0x0][0x3a8] ;  /* 0x00007500ff0477ac */ /* 0x000e240008000800 */
[C---:B0-----:R-:W-:Y:S02]  /*1020*/  ISETP.NE.AND P0, PT, R10.reuse, UR4, PT ;  /* 0x000000040a007c0c */ /* 0x041fe4000bf05270 */
[----:B------:R-:W-:-:S11]  /*1030*/  IADD3 R10, PT, PT, R10, 0x1, RZ ;  /* 0x000000010a0a7810 */ /* 0x000fd60007ffe0ff */
[----:B------:R-:W-:Y:S05]  /*1040*/  @P0 BRA `(.L_x_9) ;  /* 0xfffffff000680947 */ /* 0x000fea000383ffff */
.L_x_0:
[----:B------:R-:W0:Y:S02]  /*1050*/  LDCU.64 UR4, c[0x0][0x398] ;  /* 0x00007300ff0477ac */ /* 0x000e240008000a00 */
[----:B0-----:R-:W-:-:S04]  /*1060*/  ISETP.GE.AND P0, PT, R9, UR5, PT ;  /* 0x0000000509007c0c */ /* 0x001fc8000bf06270 */
[----:B------:R-:W-:-:S13]  /*1070*/  ISETP.GE.OR P0, PT, R0, UR4, P0 ;  /* 0x0000000400007c0c */ /* 0x000fda0008706670 */
[----:B------:R-:W-:Y:S05]  /*1080*/  @P0 EXIT ;  /* 0x000000000000094d */ /* 0x000fea0003800000 */
[----:B------:R-:W0:Y:S01]  /*1090*/  LDC.64 R2, c[0x0][0x388] ;  /* 0x0000e200ff027b82 */ /* 0x000e220000000a00 */
[----:B------:R-:W-:-:S04]  /*10a0*/  IMAD R9, R0, UR5, R9 ;  /* 0x0000000500097c24 */ /* 0x000fc8000f8e0209 */
[----:B0-----:R-:W-:-:S05]  /*10b0*/  IMAD.WIDE R2, R9, 0x4, R2 ;  /* 0x0000000409027825 */ /* 0x001fca00078e0202 */
[----:B------:R-:W-:Y:S01]  /*10c0*/  STG.E desc[UR6][R2.64], R8 ;  /* 0x0000000802007986 */ /* 0x000fe2000c101906 */
[----:B------:R-:W-:Y:S05]  /*10d0*/  EXIT ;  /* 0x000000000000794d */ /* 0x000fea0003800000 */
.L_x_10:
[----:B------:R-:W-:-:S00]  /*10e0*/  BRA `(.L_x_10) ;  /* 0xfffffffc00fc7947 */ /* 0x000fc0000383ffff */
[----:B------:R-:W-:-:S00]  /*10f0*/  NOP ;  /* 0x0000000000007918 */ /* 0x000fc00000000000 */
        /* <DEDUP_REMOVED lines=8> */
.L_x_11:


//--------------------- .nv.shared.reserved.0     --------------------------
	.section	.nv.shared.reserved.0,"aw",@nobits
	.weak		__nv_reservedSMEM_offset_0_alias
	.size		__nv_reservedSMEM_offset_0_alias, 0, 64
	.other		__nv_reservedSMEM_offset_0_alias,@"STO_CUDA_RESERVED_SHARED STV_DEFAULT"
__nv_reservedSMEM_offset_0_alias:
	.zero		0
	.zero		64


//--------------------- .nv.constant0._Z17convolutionSharedPfS_S_iiiii --------------------------
	.section	.nv.constant0._Z17convolutionSharedPfS_S_iiiii,"a",@progbits
	.sectionflags	@""
	.align	4
.nv.constant0._Z17convolutionSharedPfS_S_iiiii:
	.zero		940


//--------------------- SYMBOLS --------------------------

	.type		.nv.reservedSmem.offset0,@object
	.size		.nv.reservedSmem.offset0,0x4
